//
// Generated by NVIDIA NVVM Compiler
//
// Compiler Build ID: CL-36424714
// Cuda compilation tools, release 13.0, V13.0.88
// Based on NVVM 20.0.0
//

.version 9.0
.target sm_100
.address_size 64

	// .globl	_Z28kernelFuncBfloat16Arithmeticv
.global .align 4 .b8 __cudart_i2opi_f[24] = {65, 144, 67, 60, 153, 149, 98, 219, 192, 221, 52, 245, 209, 87, 39, 252, 41, 21, 68, 78, 110, 131, 249, 162};

.visible .entry _Z28kernelFuncBfloat16Arithmeticv()
{


	ret;

}
	// .globl	_Z29kernelFuncBfloat162Arithmeticv
.visible .entry _Z29kernelFuncBfloat162Arithmeticv()
{


	ret;

}
	// .globl	_Z22kernelFuncBfloat16Mathv
.visible .entry _Z22kernelFuncBfloat16Mathv()
{
	.reg .pred 	%p<6>;
	.reg .b16 	%rs<2>;
	.reg .b32 	%r<9>;
	.reg .b32 	%f<3>;

	// begin inline asm
	{ cvt.f32.bf16 %f1, %rs1;}

	// end inline asm
	abs.f32 	%f2, %f1;
	setp.ltu.f32 	%p2, %f2, 0f47CE4780;
	setp.eq.f32 	%p3, %f2, 0f7F800000;
	or.pred  	%p1, %p2, %p3;
	@%p1 bra 	$L__BB2_3;
	mov.b32 	%r7, 0;
$L__BB2_2:
	.pragma "nounroll";
	add.s32 	%r7, %r7, 1;
	setp.ne.s32 	%p4, %r7, 6;
	@%p4 bra 	$L__BB2_2;
$L__BB2_3:
	@%p1 bra 	$L__BB2_6;
	mov.b32 	%r8, 0;
$L__BB2_5:
	.pragma "nounroll";
	add.s32 	%r8, %r8, 1;
	setp.ne.s32 	%p5, %r8, 6;
	@%p5 bra 	$L__BB2_5;
$L__BB2_6:
	ret;

}
	// .globl	_Z23kernelFuncBfloat162Mathv
.visible .entry _Z23kernelFuncBfloat162Mathv()
{
	.reg .pred 	%p<11>;
	.reg .b16 	%rs<6>;
	.reg .b32 	%r<19>;
	.reg .b32 	%f<5>;

	// begin inline asm
	{.reg .b16 low,high;
 mov.b32 {low,high}, %r9;
 mov.b16 %rs2, low;}
	// end inline asm
	// begin inline asm
	{.reg .b16 low,high;
 mov.b32 {low,high}, %r10;
 mov.b16 %rs3, high;}
	// end inline asm
	// begin inline asm
	{ cvt.f32.bf16 %f1, %rs2;}

	// end inline asm
	abs.f32 	%f2, %f1;
	setp.ltu.f32 	%p3, %f2, 0f47CE4780;
	setp.eq.f32 	%p4, %f2, 0f7F800000;
	or.pred  	%p1, %p3, %p4;
	@%p1 bra 	$L__BB3_3;
	mov.b32 	%r15, 0;
$L__BB3_2:
	.pragma "nounroll";
	add.s32 	%r15, %r15, 1;
	setp.ne.s32 	%p5, %r15, 6;
	@%p5 bra 	$L__BB3_2;
$L__BB3_3:
	// begin inline asm
	{ cvt.f32.bf16 %f3, %rs3;}

	// end inline asm
	abs.f32 	%f4, %f3;
	setp.ltu.f32 	%p6, %f4, 0f47CE4780;
	setp.eq.f32 	%p7, %f4, 0f7F800000;
	or.pred  	%p2, %p6, %p7;
	@%p2 bra 	$L__BB3_6;
	mov.b32 	%r16, 0;
$L__BB3_5:
	.pragma "nounroll";
	add.s32 	%r16, %r16, 1;
	setp.ne.s32 	%p8, %r16, 6;
	@%p8 bra 	$L__BB3_5;
$L__BB3_6:
	@%p1 bra 	$L__BB3_9;
	mov.b32 	%r17, 0;
$L__BB3_8:
	.pragma "nounroll";
	add.s32 	%r17, %r17, 1;
	setp.ne.s32 	%p9, %r17, 6;
	@%p9 bra 	$L__BB3_8;
$L__BB3_9:
	@%p2 bra 	$L__BB3_12;
	mov.b32 	%r18, 0;
$L__BB3_11:
	.pragma "nounroll";
	add.s32 	%r18, %r18, 1;
	setp.ne.s32 	%p10, %r18, 6;
	@%p10 bra 	$L__BB3_11;
$L__BB3_12:
	ret;

}


// ===== COMPILED SASS (sm_100) =====

	.target	sm_100

	.elftype	@"ET_EXEC"


//--------------------- .note.nv.tkinfo           --------------------------
	.section	.note.nv.tkinfo,"",@"SHT_NOTE"
	.sectionflags	@"SHF_NOTE_NV_TKINFO"
	.tkinfo
        /*0018*/ 	.word	0x00000002
        /*0030*/ 	.string	""
        /*0030*/ 	.string	"ptxas"
        /*0030*/ 	.string	"Cuda compilation tools, release 13.0, V13.0.88"
        /*0030*/ 	.string	"Build cuda_13.0.r13.0/compiler.36424714_0"
        /*0030*/ 	.string	"-arch sm_100 -m 64 "



//--------------------- .note.nv.cuinfo           --------------------------
	.section	.note.nv.cuinfo,"",@"SHT_NOTE"
	.sectionflags	@"SHF_NOTE_NV_CUINFO"
        /*0018*/ 	.short	0x0002
        /*001a*/ 	.short	0x0064
        /*001c*/ 	.short	0x0082
	.zero		2


//--------------------- .nv.info                  --------------------------
	.section	.nv.info,"",@"SHT_CUDA_INFO"
	.align	4


	//----- nvinfo : EIATTR_REGCOUNT
	.align		4
        /*0000*/ 	.byte	0x04, 0x2f
        /*0002*/ 	.short	(.L_2 - .L_1)
	.align		4
.L_1:
        /*0004*/ 	.word	index@(_Z28kernelFuncBfloat16Arithmeticv)
        /*0008*/ 	.word	0x00000004


	//----- nvinfo : EIATTR_FRAME_SIZE
	.align		4
.L_2:
        /*000c*/ 	.byte	0x04, 0x11
        /*000e*/ 	.short	(.L_4 - .L_3)
	.align		4
.L_3:
        /*0010*/ 	.word	index@(_Z28kernelFuncBfloat16Arithmeticv)
        /*0014*/ 	.word	0x00000000


	//----- nvinfo : EIATTR_REGCOUNT
	.align		4
.L_4:
        /*0018*/ 	.byte	0x04, 0x2f
        /*001a*/ 	.short	(.L_6 - .L_5)
	.align		4
.L_5:
        /*001c*/ 	.word	index@(_Z29kernelFuncBfloat162Arithmeticv)
        /*0020*/ 	.word	0x00000004


	//----- nvinfo : EIATTR_FRAME_SIZE
	.align		4
.L_6:
        /*0024*/ 	.byte	0x04, 0x11
        /*0026*/ 	.short	(.L_8 - .L_7)
	.align		4
.L_7:
        /*0028*/ 	.word	index@(_Z29kernelFuncBfloat162Arithmeticv)
        /*002c*/ 	.word	0x00000000


	//----- nvinfo : EIATTR_REGCOUNT
	.align		4
.L_8:
        /*0030*/ 	.byte	0x04, 0x2f
        /*0032*/ 	.short	(.L_10 - .L_9)
	.align		4
.L_9:
        /*0034*/ 	.word	index@(_Z22kernelFuncBfloat16Mathv)
        /*0038*/ 	.word	0x00000004


	//----- nvinfo : EIATTR_FRAME_SIZE
	.align		4
.L_10:
        /*003c*/ 	.byte	0x04, 0x11
        /*003e*/ 	.short	(.L_12 - .L_11)
	.align		4
.L_11:
        /*0040*/ 	.word	index@(_Z22kernelFuncBfloat16Mathv)
        /*0044*/ 	.word	0x00000000


	//----- nvinfo : EIATTR_REGCOUNT
	.align		4
.L_12:
        /*0048*/ 	.byte	0x04, 0x2f
        /*004a*/ 	.short	(.L_14 - .L_13)
	.align		4
.L_13:
        /*004c*/ 	.word	index@(_Z23kernelFuncBfloat162Mathv)
        /*0050*/ 	.word	0x00000004


	//----- nvinfo : EIATTR_FRAME_SIZE
	.align		4
.L_14:
        /*0054*/ 	.byte	0x04, 0x11
        /*0056*/ 	.short	(.L_16 - .L_15)
	.align		4
.L_15:
        /*0058*/ 	.word	index@(_Z23kernelFuncBfloat162Mathv)
        /*005c*/ 	.word	0x00000000


	//----- nvinfo : EIATTR_MIN_STACK_SIZE
	.align		4
.L_16:
        /*0060*/ 	.byte	0x04, 0x12
        /*0062*/ 	.short	(.L_18 - .L_17)
	.align		4
.L_17:
        /*0064*/ 	.word	index@(_Z23kernelFuncBfloat162Mathv)
        /*0068*/ 	.word	0x00000000


	//----- nvinfo : EIATTR_MIN_STACK_SIZE
	.align		4
.L_18:
        /*006c*/ 	.byte	0x04, 0x12
        /*006e*/ 	.short	(.L_20 - .L_19)
	.align		4
.L_19:
        /*0070*/ 	.word	index@(_Z22kernelFuncBfloat16Mathv)
        /*0074*/ 	.word	0x00000000


	//----- nvinfo : EIATTR_MIN_STACK_SIZE
	.align		4
.L_20:
        /*0078*/ 	.byte	0x04, 0x12
        /*007a*/ 	.short	(.L_22 - .L_21)
	.align		4
.L_21:
        /*007c*/ 	.word	index@(_Z29kernelFuncBfloat162Arithmeticv)
        /*0080*/ 	.word	0x00000000


	//----- nvinfo : EIATTR_MIN_STACK_SIZE
	.align		4
.L_22:
        /*0084*/ 	.byte	0x04, 0x12
        /*0086*/ 	.short	(.L_24 - .L_23)
	.align		4
.L_23:
        /*0088*/ 	.word	index@(_Z28kernelFuncBfloat16Arithmeticv)
        /*008c*/ 	.word	0x00000000
.L_24:


//--------------------- .nv.compat                --------------------------
	.section	.nv.compat,"",@"SHT_CUDA_COMPAT_INFO"
	.align	4
        /*0000*/ 	.byte	0x02, 0x09, 0x00, 0x00, 0x02, 0x02, 0x01, 0x00, 0x02, 0x05, 0x05, 0x00, 0x03, 0x07, 0x01, 0x01
        /*0010*/ 	.byte	0x02, 0x03, 0x00, 0x00, 0x02, 0x06, 0x01, 0x00, 0x04, 0x0b, 0x08, 0x00, 0x09, 0x00, 0x00, 0x00
        /*0020*/ 	.byte	0x00, 0x00, 0x00, 0x00


//--------------------- .nv.info._Z23kernelFuncBfloat162Mathv --------------------------
	.section	.nv.info._Z23kernelFuncBfloat162Mathv,"",@"SHT_CUDA_INFO"
	.sectionflags	@""
	.align	4


	//----- nvinfo : EIATTR_CUDA_API_VERSION
	.align		4
        /*0000*/ 	.byte	0x04, 0x37
        /*0002*/ 	.short	(.L_26 - .L_25)
.L_25:
        /*0004*/ 	.word	0x00000082


	//----- nvinfo : EIATTR_SPARSE_MMA_MASK
	.align		4
.L_26:
        /*0008*/ 	.byte	0x03, 0x50
        /*000a*/ 	.short	0x0000


	//----- nvinfo : EIATTR_MAXREG_COUNT
	.align		4
        /*000c*/ 	.byte	0x03, 0x1b
        /*000e*/ 	.short	0x00ff


	//----- nvinfo : EIATTR_MERCURY_ISA_VERSION
	.align		4
        /*0010*/ 	.byte	0x03, 0x5f
        /*0012*/ 	.short	0x0101


	//----- nvinfo : EIATTR_VRC_CTA_INIT_COUNT
	.align		4
        /*0014*/ 	.byte	0x02, 0x4a
	.zero		1
	.zero		1


	//----- nvinfo : EIATTR_EXIT_INSTR_OFFSETS
	.align		4
        /*0018*/ 	.byte	0x04, 0x1c
        /*001a*/ 	.short	(.L_28 - .L_27)


	//   ....[0]....
.L_27:
        /*001c*/ 	.word	0x00000010


	//----- nvinfo : EIATTR_SW_WAR
	.align		4
.L_28:
        /*0020*/ 	.byte	0x04, 0x36
        /*0022*/ 	.short	(.L_30 - .L_29)
.L_29:
        /*0024*/ 	.word	0x00000008
.L_30:


//--------------------- .nv.info._Z22kernelFuncBfloat16Mathv --------------------------
	.section	.nv.info._Z22kernelFuncBfloat16Mathv,"",@"SHT_CUDA_INFO"
	.sectionflags	@""
	.align	4


	//----- nvinfo : EIATTR_CUDA_API_VERSION
	.align		4
        /*0000*/ 	.byte	0x04, 0x37
        /*0002*/ 	.short	(.L_32 - .L_31)
.L_31:
        /*0004*/ 	.word	0x00000082


	//----- nvinfo : EIATTR_SPARSE_MMA_MASK
	.align		4
.L_32:
        /*0008*/ 	.byte	0x03, 0x50
        /*000a*/ 	.short	0x0000


	//----- nvinfo : EIATTR_MAXREG_COUNT
	.align		4
        /*000c*/ 	.byte	0x03, 0x1b
        /*000e*/ 	.short	0x00ff


	//----- nvinfo : EIATTR_MERCURY_ISA_VERSION
	.align		4
        /*0010*/ 	.byte	0x03, 0x5f
        /*0012*/ 	.short	0x0101


	//----- nvinfo : EIATTR_VRC_CTA_INIT_COUNT
	.align		4
        /*0014*/ 	.byte	0x02, 0x4a
	.zero		1
	.zero		1


	//----- nvinfo : EIATTR_EXIT_INSTR_OFFSETS
	.align		4
        /*0018*/ 	.byte	0x04, 0x1c
        /*001a*/ 	.short	(.L_34 - .L_33)


	//   ....[0]....
.L_33:
        /*001c*/ 	.word	0x00000010


	//----- nvinfo : EIATTR_SW_WAR
	.align		4
.L_34:
        /*0020*/ 	.byte	0x04, 0x36
        /*0022*/ 	.short	(.L_36 - .L_35)
.L_35:
        /*0024*/ 	.word	0x00000008
.L_36:


//--------------------- .nv.info._Z29kernelFuncBfloat162Arithmeticv --------------------------
	.section	.nv.info._Z29kernelFuncBfloat162Arithmeticv,"",@"SHT_CUDA_INFO"
	.sectionflags	@""
	.align	4


	//----- nvinfo : EIATTR_CUDA_API_VERSION
	.align		4
        /*0000*/ 	.byte	0x04, 0x37
        /*0002*/ 	.short	(.L_38 - .L_37)
.L_37:
        /*0004*/ 	.word	0x00000082


	//----- nvinfo : EIATTR_SPARSE_MMA_MASK
	.align		4
.L_38:
        /*0008*/ 	.byte	0x03, 0x50
        /*000a*/ 	.short	0x0000


	//----- nvinfo : EIATTR_MAXREG_COUNT
	.align		4
        /*000c*/ 	.byte	0x03, 0x1b
        /*000e*/ 	.short	0x00ff


	//----- nvinfo : EIATTR_MERCURY_ISA_VERSION
	.align		4
        /*0010*/ 	.byte	0x03, 0x5f
        /*0012*/ 	.short	0x0101


	//----- nvinfo : EIATTR_VRC_CTA_INIT_COUNT
	.align		4
        /*0014*/ 	.byte	0x02, 0x4a
	.zero		1
	.zero		1


	//----- nvinfo : EIATTR_EXIT_INSTR_OFFSETS
	.align		4
        /*0018*/ 	.byte	0x04, 0x1c
        /*001a*/ 	.short	(.L_40 - .L_39)


	//   ....[0]....
.L_39:
        /*001c*/ 	.word	0x00000010


	//----- nvinfo : EIATTR_SW_WAR
	.align		4
.L_40:
        /*0020*/ 	.byte	0x04, 0x36
        /*0022*/ 	.short	(.L_42 - .L_41)
.L_41:
        /*0024*/ 	.word	0x00000008
.L_42:


//--------------------- .nv.info._Z28kernelFuncBfloat16Arithmeticv --------------------------
	.section	.nv.info._Z28kernelFuncBfloat16Arithmeticv,"",@"SHT_CUDA_INFO"
	.sectionflags	@""
	.align	4


	//----- nvinfo : EIATTR_CUDA_API_VERSION
	.align		4
        /*0000*/ 	.byte	0x04, 0x37
        /*0002*/ 	.short	(.L_44 - .L_43)
.L_43:
        /*0004*/ 	.word	0x00000082


	//----- nvinfo : EIATTR_SPARSE_MMA_MASK
	.align		4
.L_44:
        /*0008*/ 	.byte	0x03, 0x50
        /*000a*/ 	.short	0x0000


	//----- nvinfo : EIATTR_MAXREG_COUNT
	.align		4
        /*000c*/ 	.byte	0x03, 0x1b
        /*000e*/ 	.short	0x00ff


	//----- nvinfo : EIATTR_MERCURY_ISA_VERSION
	.align		4
        /*0010*/ 	.byte	0x03, 0x5f
        /*0012*/ 	.short	0x0101


	//----- nvinfo : EIATTR_VRC_CTA_INIT_COUNT
	.align		4
        /*0014*/ 	.byte	0x02, 0x4a
	.zero		1
	.zero		1


	//----- nvinfo : EIATTR_EXIT_INSTR_OFFSETS
	.align		4
        /*0018*/ 	.byte	0x04, 0x1c
        /*001a*/ 	.short	(.L_46 - .L_45)


	//   ....[0]....
.L_45:
        /*001c*/ 	.word	0x00000010


	//----- nvinfo : EIATTR_SW_WAR
	.align		4
.L_46:
        /*0020*/ 	.byte	0x04, 0x36
        /*0022*/ 	.short	(.L_48 - .L_47)
.L_47:
        /*0024*/ 	.word	0x00000008
.L_48:


//--------------------- .nv.callgraph             --------------------------
	.section	.nv.callgraph,"",@"SHT_CUDA_CALLGRAPH"
	.align	4
	.sectionentsize	8
	.align		4
        /*0000*/ 	.word	0x00000000
	.align		4
        /*0004*/ 	.word	0xffffffff
	.align		4
        /*0008*/ 	.word	0x00000000
	.align		4
        /*000c*/ 	.word	0xfffffffe
	.align		4
        /*0010*/ 	.word	0x00000000
	.align		4
        /*0014*/ 	.word	0xfffffffd
	.align		4
        /*0018*/ 	.word	0x00000000
	.align		4
        /*001c*/ 	.word	0xfffffffc


//--------------------- .nv.constant4             --------------------------
	.section	.nv.constant4,"a",@progbits
	.align	8
	.align		8
.nv.constant4:
        /*0000*/ 	.dword	__cudart_i2opi_f


//--------------------- .text._Z23kernelFuncBfloat162Mathv --------------------------
	.section	.text._Z23kernelFuncBfloat162Mathv,"ax",@progbits
	.align	128
        .global         _Z23kernelFuncBfloat162Mathv
        .type           _Z23kernelFuncBfloat162Mathv,@function
        .size           _Z23kernelFuncBfloat162Mathv,(.L_x_4 - _Z23kernelFuncBfloat162Mathv)
        .other          _Z23kernelFuncBfloat162Mathv,@"STO_CUDA_ENTRY STV_DEFAULT"
_Z23kernelFuncBfloat162Mathv:
.text._Z23kernelFuncBfloat162Mathv:
[----:B------:R-:W-:Y:S01]  /*0000*/  LDC R1, c[0x0][0x37c] ;  /* 0x0000df00ff017b82 */ /* 0x000fe20000000800 */
[----:B------:R-:W-:Y:S05]  /*0010*/  EXIT ;  /* 0x000000000000794d */ /* 0x000fea0003800000 */
.L_x_0:
[----:B------:R-:W-:-:S00]  /*0020*/  BRA `(.L_x_0) ;  /* 0xfffffffc00fc7947 */ /* 0x000fc0000383ffff */
[----:B------:R-:W-:-:S00]  /*0030*/  NOP ;  /* 0x0000000000007918 */ /* 0x000fc00000000000 */
        /* <DEDUP_REMOVED lines=12> */
.L_x_4:


//--------------------- .text._Z22kernelFuncBfloat16Mathv --------------------------
	.section	.text._Z22kernelFuncBfloat16Mathv,"ax",@progbits
	.align	128
        .global         _Z22kernelFuncBfloat16Mathv
        .type           _Z22kernelFuncBfloat16Mathv,@function
        .size           _Z22kernelFuncBfloat16Mathv,(.L_x_5 - _Z22kernelFuncBfloat16Mathv)
        .other          _Z22kernelFuncBfloat16Mathv,@"STO_CUDA_ENTRY STV_DEFAULT"
_Z22kernelFuncBfloat16Mathv:
.text._Z22kernelFuncBfloat16Mathv:
[----:B------:R-:W-:Y:S01]  /*0000*/  LDC R1, c[0x0][0x37c] ;  /* 0x0000df00ff017b82 */ /* 0x000fe20000000800 */
[----:B------:R-:W-:Y:S05]  /*0010*/  EXIT ;  /* 0x000000000000794d */ /* 0x000fea0003800000 */
.L_x_1:
        /* <DEDUP_REMOVED lines=14> */
.L_x_5:


//--------------------- .text._Z29kernelFuncBfloat162Arithmeticv --------------------------
	.section	.text._Z29kernelFuncBfloat162Arithmeticv,"ax",@progbits
	.align	128
        .global         _Z29kernelFuncBfloat162Arithmeticv
        .type           _Z29kernelFuncBfloat162Arithmeticv,@function
        .size           _Z29kernelFuncBfloat162Arithmeticv,(.L_x_6 - _Z29kernelFuncBfloat162Arithmeticv)
        .other          _Z29kernelFuncBfloat162Arithmeticv,@"STO_CUDA_ENTRY STV_DEFAULT"
_Z29kernelFuncBfloat162Arithmeticv:
.text._Z29kernelFuncBfloat162Arithmeticv:
[----:B------:R-:W-:Y:S01]  /*0000*/  LDC R1, c[0x0][0x37c] ;  /* 0x0000df00ff017b82 */ /* 0x000fe20000000800 */
[----:B------:R-:W-:Y:S05]  /*0010*/  EXIT ;  /* 0x000000000000794d */ /* 0x000fea0003800000 */
.L_x_2:
        /* <DEDUP_REMOVED lines=14> */
.L_x_6:


//--------------------- .text._Z28kernelFuncBfloat16Arithmeticv --------------------------
	.section	.text._Z28kernelFuncBfloat16Arithmeticv,"ax",@progbits
	.align	128
        .global         _Z28kernelFuncBfloat16Arithmeticv
        .type           _Z28kernelFuncBfloat16Arithmeticv,@function
        .size           _Z28kernelFuncBfloat16Arithmeticv,(.L_x_7 - _Z28kernelFuncBfloat16Arithmeticv)
        .other          _Z28kernelFuncBfloat16Arithmeticv,@"STO_CUDA_ENTRY STV_DEFAULT"
_Z28kernelFuncBfloat16Arithmeticv:
.text._Z28kernelFuncBfloat16Arithmeticv:
[----:B------:R-:W-:Y:S01]  /*0000*/  LDC R1, c[0x0][0x37c] ;  /* 0x0000df00ff017b82 */ /* 0x000fe20000000800 */
[----:B------:R-:W-:Y:S05]  /*0010*/  EXIT ;  /* 0x000000000000794d */ /* 0x000fea0003800000 */
.L_x_3:
        /* <DEDUP_REMOVED lines=14> */
.L_x_7:


//--------------------- .nv.global.init           --------------------------
	.section	.nv.global.init,"aw",@progbits
	.align	4
.nv.global.init:
	.type		__cudart_i2opi_f,@object
	.size		__cudart_i2opi_f,(.L_0 - __cudart_i2opi_f)
__cudart_i2opi_f:
        /*0000*/ 	.byte	0x41, 0x90, 0x43, 0x3c, 0x99, 0x95, 0x62, 0xdb, 0xc0, 0xdd, 0x34, 0xf5, 0xd1, 0x57, 0x27, 0xfc
        /*0010*/ 	.byte	0x29, 0x15, 0x44, 0x4e, 0x6e, 0x83, 0xf9, 0xa2
.L_0:


//--------------------- .nv.shared.reserved.0     --------------------------
	.section	.nv.shared.reserved.0,"aw",@nobits
	.weak		__nv_reservedSMEM_offset_0_alias
	.size		__nv_reservedSMEM_offset_0_alias, 0, 64
	.other		__nv_reservedSMEM_offset_0_alias,@"STO_CUDA_RESERVED_SHARED STV_DEFAULT"
__nv_reservedSMEM_offset_0_alias:
	.zero		0
	.zero		64


//--------------------- .nv.constant0._Z23kernelFuncBfloat162Mathv --------------------------
	.section	.nv.constant0._Z23kernelFuncBfloat162Mathv,"a",@progbits
	.sectionflags	@""
	.align	4
.nv.constant0._Z23kernelFuncBfloat162Mathv:
	.zero		896


//--------------------- .nv.constant0._Z22kernelFuncBfloat16Mathv --------------------------
	.section	.nv.constant0._Z22kernelFuncBfloat16Mathv,"a",@progbits
	.sectionflags	@""
	.align	4
.nv.constant0._Z22kernelFuncBfloat16Mathv:
	.zero		896


//--------------------- .nv.constant0._Z29kernelFuncBfloat162Arithmeticv --------------------------
	.section	.nv.constant0._Z29kernelFuncBfloat162Arithmeticv,"a",@progbits
	.sectionflags	@""
	.align	4
.nv.constant0._Z29kernelFuncBfloat162Arithmeticv:
	.zero		896


//--------------------- .nv.constant0._Z28kernelFuncBfloat16Arithmeticv --------------------------
	.section	.nv.constant0._Z28kernelFuncBfloat16Arithmeticv,"a",@progbits
	.sectionflags	@""
	.align	4
.nv.constant0._Z28kernelFuncBfloat16Arithmeticv:
	.zero		896


//--------------------- SYMBOLS --------------------------

	.type		.nv.reservedSmem.offset0,@object
	.size		.nv.reservedSmem.offset0,0x4
